//
// Generated by NVIDIA NVVM Compiler
//
// Compiler Build ID: CL-36424714
// Cuda compilation tools, release 13.0, V13.0.88
// Based on NVVM 20.0.0
//

.version 9.0
.target sm_100
.address_size 64

	// .globl	ema_f32

.visible .entry ema_f32(
	.param .u64 ema_f32_param_0,
	.param .u64 .ptr .align 1 ema_f32_param_1,
	.param .u64 .ptr .align 1 ema_f32_param_2,
	.param .f32 ema_f32_param_3
)
{
	.reg .pred 	%p<2>;
	.reg .b32 	%r<5>;
	.reg .b32 	%f<8>;
	.reg .b64 	%rd<10>;

	ld.param.u64 	%rd4, [ema_f32_param_0];
	ld.param.u64 	%rd2, [ema_f32_param_1];
	ld.param.u64 	%rd3, [ema_f32_param_2];
	ld.param.f32 	%f1, [ema_f32_param_3];
	mov.u32 	%r1, %ctaid.x;
	mov.u32 	%r2, %ntid.x;
	mov.u32 	%r3, %tid.x;
	mad.lo.s32 	%r4, %r1, %r2, %r3;
	cvt.u64.u32 	%rd1, %r4;
	setp.le.u64 	%p1, %rd4, %rd1;
	@%p1 bra 	$L__BB0_2;
	cvta.to.global.u64 	%rd5, %rd3;
	cvta.to.global.u64 	%rd6, %rd2;
	shl.b64 	%rd7, %rd1, 2;
	add.s64 	%rd8, %rd5, %rd7;
	ld.global.f32 	%f2, [%rd8];
	add.s64 	%rd9, %rd6, %rd7;
	ld.global.f32 	%f3, [%rd9];
	mov.f32 	%f4, 0f3F800000;
	sub.f32 	%f5, %f4, %f1;
	mul.f32 	%f6, %f5, %f3;
	fma.rn.f32 	%f7, %f1, %f2, %f6;
	st.global.f32 	[%rd8], %f7;
$L__BB0_2:
	ret;

}
	// .globl	ema_f64
.visible .entry ema_f64(
	.param .u64 ema_f64_param_0,
	.param .u64 .ptr .align 1 ema_f64_param_1,
	.param .u64 .ptr .align 1 ema_f64_param_2,
	.param .f64 ema_f64_param_3
)
{
	.reg .pred 	%p<2>;
	.reg .b32 	%r<5>;
	.reg .b64 	%rd<10>;
	.reg .b64 	%fd<8>;

	ld.param.u64 	%rd4, [ema_f64_param_0];
	ld.param.u64 	%rd2, [ema_f64_param_1];
	ld.param.u64 	%rd3, [ema_f64_param_2];
	ld.param.f64 	%fd1, [ema_f64_param_3];
	mov.u32 	%r1, %ctaid.x;
	mov.u32 	%r2, %ntid.x;
	mov.u32 	%r3, %tid.x;
	mad.lo.s32 	%r4, %r1, %r2, %r3;
	cvt.u64.u32 	%rd1, %r4;
	setp.le.u64 	%p1, %rd4, %rd1;
	@%p1 bra 	$L__BB1_2;
	cvta.to.global.u64 	%rd5, %rd3;
	cvta.to.global.u64 	%rd6, %rd2;
	shl.b64 	%rd7, %rd1, 3;
	add.s64 	%rd8, %rd5, %rd7;
	ld.global.f64 	%fd2, [%rd8];
	add.s64 	%rd9, %rd6, %rd7;
	ld.global.f64 	%fd3, [%rd9];
	mov.f64 	%fd4, 0d3FF0000000000000;
	sub.f64 	%fd5, %fd4, %fd1;
	mul.f64 	%fd6, %fd5, %fd3;
	fma.rn.f64 	%fd7, %fd1, %fd2, %fd6;
	st.global.f64 	[%rd8], %fd7;
$L__BB1_2:
	ret;

}


// ===== COMPILED SASS (sm_100) =====

	.target	sm_100

	.elftype	@"ET_EXEC"


//--------------------- .note.nv.tkinfo           --------------------------
	.section	.note.nv.tkinfo,"",@"SHT_NOTE"
	.sectionflags	@"SHF_NOTE_NV_TKINFO"
	.tkinfo
        /*0018*/ 	.word	0x00000002
        /*0030*/ 	.string	""
        /*0030*/ 	.string	"ptxas"
        /*0030*/ 	.string	"Cuda compilation tools, release 13.0, V13.0.88"
        /*0030*/ 	.string	"Build cuda_13.0.r13.0/compiler.36424714_0"
        /*0030*/ 	.string	"-arch sm_100 -m 64 "



//--------------------- .note.nv.cuinfo           --------------------------
	.section	.note.nv.cuinfo,"",@"SHT_NOTE"
	.sectionflags	@"SHF_NOTE_NV_CUINFO"
        /*0018*/ 	.short	0x0002
        /*001a*/ 	.short	0x0064
        /*001c*/ 	.short	0x0082
	.zero		2


//--------------------- .nv.info                  --------------------------
	.section	.nv.info,"",@"SHT_CUDA_INFO"
	.align	4


	//----- nvinfo : EIATTR_REGCOUNT
	.align		4
        /*0000*/ 	.byte	0x04, 0x2f
        /*0002*/ 	.short	(.L_1 - .L_0)
	.align		4
.L_0:
        /*0004*/ 	.word	index@(ema_f32)
        /*0008*/ 	.word	0x0000000a


	//----- nvinfo : EIATTR_FRAME_SIZE
	.align		4
.L_1:
        /*000c*/ 	.byte	0x04, 0x11
        /*000e*/ 	.short	(.L_3 - .L_2)
	.align		4
.L_2:
        /*0010*/ 	.word	index@(ema_f32)
        /*0014*/ 	.word	0x00000000


	//----- nvinfo : EIATTR_REGCOUNT
	.align		4
.L_3:
        /*0018*/ 	.byte	0x04, 0x2f
        /*001a*/ 	.short	(.L_5 - .L_4)
	.align		4
.L_4:
        /*001c*/ 	.word	index@(ema_f64)
        /*0020*/ 	.word	0x00000010


	//----- nvinfo : EIATTR_FRAME_SIZE
	.align		4
.L_5:
        /*0024*/ 	.byte	0x04, 0x11
        /*0026*/ 	.short	(.L_7 - .L_6)
	.align		4
.L_6:
        /*0028*/ 	.word	index@(ema_f64)
        /*002c*/ 	.word	0x00000000


	//----- nvinfo : EIATTR_MIN_STACK_SIZE
	.align		4
.L_7:
        /*0030*/ 	.byte	0x04, 0x12
        /*0032*/ 	.short	(.L_9 - .L_8)
	.align		4
.L_8:
        /*0034*/ 	.word	index@(ema_f64)
        /*0038*/ 	.word	0x00000000


	//----- nvinfo : EIATTR_MIN_STACK_SIZE
	.align		4
.L_9:
        /*003c*/ 	.byte	0x04, 0x12
        /*003e*/ 	.short	(.L_11 - .L_10)
	.align		4
.L_10:
        /*0040*/ 	.word	index@(ema_f32)
        /*0044*/ 	.word	0x00000000
.L_11:


//--------------------- .nv.compat                --------------------------
	.section	.nv.compat,"",@"SHT_CUDA_COMPAT_INFO"
	.align	4
        /*0000*/ 	.byte	0x02, 0x09, 0x00, 0x00, 0x02, 0x02, 0x01, 0x00, 0x02, 0x05, 0x05, 0x00, 0x03, 0x07, 0x01, 0x01
        /*0010*/ 	.byte	0x02, 0x03, 0x00, 0x00, 0x02, 0x06, 0x01, 0x00, 0x04, 0x0b, 0x08, 0x00, 0x01, 0x00, 0x00, 0x00
        /*0020*/ 	.byte	0x00, 0x00, 0x00, 0x00


//--------------------- .nv.info.ema_f64          --------------------------
	.section	.nv.info.ema_f64,"",@"SHT_CUDA_INFO"
	.sectionflags	@""
	.align	4


	//----- nvinfo : EIATTR_CUDA_API_VERSION
	.align		4
        /*0000*/ 	.byte	0x04, 0x37
        /*0002*/ 	.short	(.L_13 - .L_12)
.L_12:
        /*0004*/ 	.word	0x00000082


	//----- nvinfo : EIATTR_KPARAM_INFO
	.align		4
.L_13:
        /*0008*/ 	.byte	0x04, 0x17
        /*000a*/ 	.short	(.L_15 - .L_14)
.L_14:
        /*000c*/ 	.word	0x00000000
        /*0010*/ 	.short	0x0003
        /*0012*/ 	.short	0x0018
        /*0014*/ 	.byte	0x00, 0xf0, 0x21, 0x00


	//----- nvinfo : EIATTR_KPARAM_INFO
	.align		4
.L_15:
        /*0018*/ 	.byte	0x04, 0x17
        /*001a*/ 	.short	(.L_17 - .L_16)
.L_16:
        /*001c*/ 	.word	0x00000000
        /*0020*/ 	.short	0x0002
        /*0022*/ 	.short	0x0010
        /*0024*/ 	.byte	0x00, 0xf5, 0x21, 0x00


	//----- nvinfo : EIATTR_KPARAM_INFO
	.align		4
.L_17:
        /*0028*/ 	.byte	0x04, 0x17
        /*002a*/ 	.short	(.L_19 - .L_18)
.L_18:
        /*002c*/ 	.word	0x00000000
        /*0030*/ 	.short	0x0001
        /*0032*/ 	.short	0x0008
        /*0034*/ 	.byte	0x00, 0xf5, 0x21, 0x00


	//----- nvinfo : EIATTR_KPARAM_INFO
	.align		4
.L_19:
        /*0038*/ 	.byte	0x04, 0x17
        /*003a*/ 	.short	(.L_21 - .L_20)
.L_20:
        /*003c*/ 	.word	0x00000000
        /*0040*/ 	.short	0x0000
        /*0042*/ 	.short	0x0000
        /*0044*/ 	.byte	0x00, 0xf0, 0x21, 0x00


	//----- nvinfo : EIATTR_SPARSE_MMA_MASK
	.align		4
.L_21:
        /*0048*/ 	.byte	0x03, 0x50
        /*004a*/ 	.short	0x0000


	//----- nvinfo : EIATTR_MAXREG_COUNT
	.align		4
        /*004c*/ 	.byte	0x03, 0x1b
        /*004e*/ 	.short	0x00ff


	//----- nvinfo : EIATTR_MERCURY_ISA_VERSION
	.align		4
        /*0050*/ 	.byte	0x03, 0x5f
        /*0052*/ 	.short	0x0101


	//----- nvinfo : EIATTR_VRC_CTA_INIT_COUNT
	.align		4
        /*0054*/ 	.byte	0x02, 0x4a
	.zero		1
	.zero		1


	//----- nvinfo : EIATTR_EXIT_INSTR_OFFSETS
	.align		4
        /*0058*/ 	.byte	0x04, 0x1c
        /*005a*/ 	.short	(.L_23 - .L_22)


	//   ....[0]....
.L_22:
        /*005c*/ 	.word	0x00000080


	//   ....[1]....
        /*0060*/ 	.word	0x00000190


	//----- nvinfo : EIATTR_CBANK_PARAM_SIZE
	.align		4
.L_23:
        /*0064*/ 	.byte	0x03, 0x19
        /*0066*/ 	.short	0x0020


	//----- nvinfo : EIATTR_PARAM_CBANK
	.align		4
        /*0068*/ 	.byte	0x04, 0x0a
        /*006a*/ 	.short	(.L_25 - .L_24)
	.align		4
.L_24:
        /*006c*/ 	.word	index@(.nv.constant0.ema_f64)
        /*0070*/ 	.short	0x0380
        /*0072*/ 	.short	0x0020


	//----- nvinfo : EIATTR_SW_WAR
	.align		4
.L_25:
        /*0074*/ 	.byte	0x04, 0x36
        /*0076*/ 	.short	(.L_27 - .L_26)
.L_26:
        /*0078*/ 	.word	0x00000008
.L_27:


//--------------------- .nv.info.ema_f32          --------------------------
	.section	.nv.info.ema_f32,"",@"SHT_CUDA_INFO"
	.sectionflags	@""
	.align	4


	//----- nvinfo : EIATTR_CUDA_API_VERSION
	.align		4
        /*0000*/ 	.byte	0x04, 0x37
        /*0002*/ 	.short	(.L_29 - .L_28)
.L_28:
        /*0004*/ 	.word	0x00000082


	//----- nvinfo : EIATTR_KPARAM_INFO
	.align		4
.L_29:
        /*0008*/ 	.byte	0x04, 0x17
        /*000a*/ 	.short	(.L_31 - .L_30)
.L_30:
        /*000c*/ 	.word	0x00000000
        /*0010*/ 	.short	0x0003
        /*0012*/ 	.short	0x0018
        /*0014*/ 	.byte	0x00, 0xf0, 0x11, 0x00


	//----- nvinfo : EIATTR_KPARAM_INFO
	.align		4
.L_31:
        /*0018*/ 	.byte	0x04, 0x17
        /*001a*/ 	.short	(.L_33 - .L_32)
.L_32:
        /*001c*/ 	.word	0x00000000
        /*0020*/ 	.short	0x0002
        /*0022*/ 	.short	0x0010
        /*0024*/ 	.byte	0x00, 0xf5, 0x21, 0x00


	//----- nvinfo : EIATTR_KPARAM_INFO
	.align		4
.L_33:
        /*0028*/ 	.byte	0x04, 0x17
        /*002a*/ 	.short	(.L_35 - .L_34)
.L_34:
        /*002c*/ 	.word	0x00000000
        /*0030*/ 	.short	0x0001
        /*0032*/ 	.short	0x0008
        /*0034*/ 	.byte	0x00, 0xf5, 0x21, 0x00


	//----- nvinfo : EIATTR_KPARAM_INFO
	.align		4
.L_35:
        /*0038*/ 	.byte	0x04, 0x17
        /*003a*/ 	.short	(.L_37 - .L_36)
.L_36:
        /*003c*/ 	.word	0x00000000
        /*0040*/ 	.short	0x0000
        /*0042*/ 	.short	0x0000
        /*0044*/ 	.byte	0x00, 0xf0, 0x21, 0x00


	//----- nvinfo : EIATTR_SPARSE_MMA_MASK
	.align		4
.L_37:
        /*0048*/ 	.byte	0x03, 0x50
        /*004a*/ 	.short	0x0000


	//----- nvinfo : EIATTR_MAXREG_COUNT
	.align		4
        /*004c*/ 	.byte	0x03, 0x1b
        /*004e*/ 	.short	0x00ff


	//----- nvinfo : EIATTR_MERCURY_ISA_VERSION
	.align		4
        /*0050*/ 	.byte	0x03, 0x5f
        /*0052*/ 	.short	0x0101


	//----- nvinfo : EIATTR_VRC_CTA_INIT_COUNT
	.align		4
        /*0054*/ 	.byte	0x02, 0x4a
	.zero		1
	.zero		1


	//----- nvinfo : EIATTR_EXIT_INSTR_OFFSETS
	.align		4
        /*0058*/ 	.byte	0x04, 0x1c
        /*005a*/ 	.short	(.L_39 - .L_38)


	//   ....[0]....
.L_38:
        /*005c*/ 	.word	0x00000080


	//   ....[1]....
        /*0060*/ 	.word	0x00000190


	//----- nvinfo : EIATTR_CBANK_PARAM_SIZE
	.align		4
.L_39:
        /*0064*/ 	.byte	0x03, 0x19
        /*0066*/ 	.short	0x001c


	//----- nvinfo : EIATTR_PARAM_CBANK
	.align		4
        /*0068*/ 	.byte	0x04, 0x0a
        /*006a*/ 	.short	(.L_41 - .L_40)
	.align		4
.L_40:
        /*006c*/ 	.word	index@(.nv.constant0.ema_f32)
        /*0070*/ 	.short	0x0380
        /*0072*/ 	.short	0x001c


	//----- nvinfo : EIATTR_SW_WAR
	.align		4
.L_41:
        /*0074*/ 	.byte	0x04, 0x36
        /*0076*/ 	.short	(.L_43 - .L_42)
.L_42:
        /*0078*/ 	.word	0x00000008
.L_43:


//--------------------- .nv.callgraph             --------------------------
	.section	.nv.callgraph,"",@"SHT_CUDA_CALLGRAPH"
	.align	4
	.sectionentsize	8
	.align		4
        /*0000*/ 	.word	0x00000000
	.align		4
        /*0004*/ 	.word	0xffffffff
	.align		4
        /*0008*/ 	.word	0x00000000
	.align		4
        /*000c*/ 	.word	0xfffffffe
	.align		4
        /*0010*/ 	.word	0x00000000
	.align		4
        /*0014*/ 	.word	0xfffffffd
	.align		4
        /*0018*/ 	.word	0x00000000
	.align		4
        /*001c*/ 	.word	0xfffffffc


//--------------------- .text.ema_f64             --------------------------
	.section	.text.ema_f64,"ax",@progbits
	.align	128
        .global         ema_f64
        .type           ema_f64,@function
        .size           ema_f64,(.L_x_2 - ema_f64)
        .other          ema_f64,@"STO_CUDA_ENTRY STV_DEFAULT"
ema_f64:
.text.ema_f64:
[----:B------:R-:W-:Y:S01]  /*0000*/  LDC R1, c[0x0][0x37c] ;  /* 0x0000df00ff017b82 */ /* 0x000fe20000000800 */
[----:B------:R-:W0:Y:S07]  /*0010*/  S2R R3, SR_TID.X ;  /* 0x0000000000037919 */ /* 0x000e2e0000002100 */
[----:B------:R-:W0:Y:S01]  /*0020*/  S2UR UR4, SR_CTAID.X ;  /* 0x00000000000479c3 */ /* 0x000e220000002500 */
[----:B------:R-:W1:Y:S07]  /*0030*/  LDCU.64 UR6, c[0x0][0x380] ;  /* 0x00007000ff0677ac */ /* 0x000e6e0008000a00 */
[----:B------:R-:W0:Y:S02]  /*0040*/  LDC R0, c[0x0][0x360] ;  /* 0x0000d800ff007b82 */ /* 0x000e240000000800 */
[----:B0-----:R-:W-:-:S05]  /*0050*/  IMAD R0, R0, UR4, R3 ;  /* 0x0000000400007c24 */ /* 0x001fca000f8e0203 */
[----:B-1----:R-:W-:-:S04]  /*0060*/  ISETP.GE.U32.AND P0, PT, R0, UR6, PT ;  /* 0x0000000600007c0c */ /* 0x002fc8000bf06070 */
[----:B------:R-:W-:-:S13]  /*0070*/  ISETP.GE.U32.AND.EX P0, PT, RZ, UR7, PT, P0 ;  /* 0x00000007ff007c0c */ /* 0x000fda000bf06100 */
[----:B------:R-:W-:Y:S05]  /*0080*/  @P0 EXIT ;  /* 0x000000000000094d */ /* 0x000fea0003800000 */
[----:B------:R-:W0:Y:S01]  /*0090*/  LDCU.64 UR8, c[0x0][0x388] ;  /* 0x00007100ff0877ac */ /* 0x000e220008000a00 */
[----:B------:R-:W-:Y:S01]  /*00a0*/  IMAD.SHL.U32 R2, R0, 0x8, RZ ;  /* 0x0000000800027824 */ /* 0x000fe200078e00ff */
[----:B------:R-:W-:Y:S01]  /*00b0*/  SHF.R.U32.HI R0, RZ, 0x1d, R0 ;  /* 0x0000001dff007819 */ /* 0x000fe20000011600 */
[----:B------:R-:W1:Y:S01]  /*00c0*/  LDC.64 R12, c[0x0][0x398] ;  /* 0x0000e600ff0c7b82 */ /* 0x000e620000000a00 */
[----:B------:R-:W2:Y:S01]  /*00d0*/  LDCU.64 UR6, c[0x0][0x390] ;  /* 0x00007200ff0677ac */ /* 0x000ea20008000a00 */
[----:B------:R-:W3:Y:S01]  /*00e0*/  LDCU.64 UR4, c[0x0][0x358] ;  /* 0x00006b00ff0477ac */ /* 0x000ee20008000a00 */
[----:B0-----:R-:W-:-:S04]  /*00f0*/  IADD3 R10, P0, PT, R2, UR8, RZ ;  /* 0x00000008020a7c10 */ /* 0x001fc8000ff1e0ff */
[----:B------:R-:W-:Y:S02]  /*0100*/  IADD3.X R11, PT, PT, R0, UR9, RZ, P0, !PT ;  /* 0x00000009000b7c10 */ /* 0x000fe400087fe4ff */
[----:B--2---:R-:W-:-:S03]  /*0110*/  IADD3 R2, P0, PT, R2, UR6, RZ ;  /* 0x0000000602027c10 */ /* 0x004fc6000ff1e0ff */
[----:B---3--:R-:W2:Y:S01]  /*0120*/  LDG.E.64 R6, desc[UR4][R10.64] ;  /* 0x000000040a067981 */ /* 0x008ea2000c1e1b00 */
[----:B------:R-:W-:-:S05]  /*0130*/  IADD3.X R3, PT, PT, R0, UR7, RZ, P0, !PT ;  /* 0x0000000700037c10 */ /* 0x000fca00087fe4ff */
[----:B------:R-:W3:Y:S01]  /*0140*/  LDG.E.64 R4, desc[UR4][R2.64] ;  /* 0x0000000402047981 */ /* 0x000ee2000c1e1b00 */
[----:B-1----:R-:W-:-:S08]  /*0150*/  DADD R8, -R12, 1 ;  /* 0x3ff000000c087429 */ /* 0x002fd00000000100 */
[----:B--2---:R-:W-:-:S08]  /*0160*/  DMUL R6, R6, R8 ;  /* 0x0000000806067228 */ /* 0x004fd00000000000 */
[----:B---3--:R-:W-:-:S07]  /*0170*/  DFMA R4, R4, R12, R6 ;  /* 0x0000000c0404722b */ /* 0x008fce0000000006 */
[----:B------:R-:W-:Y:S01]  /*0180*/  STG.E.64 desc[UR4][R2.64], R4 ;  /* 0x0000000402007986 */ /* 0x000fe2000c101b04 */
[----:B------:R-:W-:Y:S05]  /*0190*/  EXIT ;  /* 0x000000000000794d */ /* 0x000fea0003800000 */
.L_x_0:
[----:B------:R-:W-:-:S00]  /*01a0*/  BRA `(.L_x_0) ;  /* 0xfffffffc00fc7947 */ /* 0x000fc0000383ffff */
[----:B------:R-:W-:-:S00]  /*01b0*/  NOP ;  /* 0x0000000000007918 */ /* 0x000fc00000000000 */
        /* <DEDUP_REMOVED lines=12> */
.L_x_2:


//--------------------- .text.ema_f32             --------------------------
	.section	.text.ema_f32,"ax",@progbits
	.align	128
        .global         ema_f32
        .type           ema_f32,@function
        .size           ema_f32,(.L_x_3 - ema_f32)
        .other          ema_f32,@"STO_CUDA_ENTRY STV_DEFAULT"
ema_f32:
.text.ema_f32:
        /* <DEDUP_REMOVED lines=12> */
[----:B------:R-:W1:Y:S01]  /*00c0*/  LDC R6, c[0x0][0x398] ;  /* 0x0000e600ff067b82 */ /* 0x000e620000000800 */
[----:B------:R-:W2:Y:S01]  /*00d0*/  LDCU.64 UR6, c[0x0][0x390] ;  /* 0x00007200ff0677ac */ /* 0x000ea20008000a00 */
[----:B------:R-:W3:Y:S01]  /*00e0*/  LDCU.64 UR4, c[0x0][0x358] ;  /* 0x00006b00ff0477ac */ /* 0x000ee20008000a00 */
[C---:B0-----:R-:W-:Y:S02]  /*00f0*/  IADD3 R4, P1, PT, R2.reuse, UR8, RZ ;  /* 0x0000000802047c10 */ /* 0x041fe4000ff3e0ff */
[----:B--2---:R-:W-:Y:S02]  /*0100*/  IADD3 R2, P0, PT, R2, UR6, RZ ;  /* 0x0000000602027c10 */ /* 0x004fe4000ff1e0ff */
[----:B------:R-:W-:-:S02]  /*0110*/  IADD3.X R5, PT, PT, R0, UR9, RZ, P1, !PT ;  /* 0x0000000900057c10 */ /* 0x000fc40008ffe4ff */
[----:B------:R-:W-:-:S03]  /*0120*/  IADD3.X R3, PT, PT, R0, UR7, RZ, P0, !PT ;  /* 0x0000000700037c10 */ /* 0x000fc600087fe4ff */
[----:B---3--:R-:W2:Y:S04]  /*0130*/  LDG.E R4, desc[UR4][R4.64] ;  /* 0x0000000404047981 */ /* 0x008ea8000c1e1900 */
[----:B------:R-:W3:Y:S01]  /*0140*/  LDG.E R0, desc[UR4][R2.64] ;  /* 0x0000000402007981 */ /* 0x000ee2000c1e1900 */
[----:B-1----:R-:W-:-:S04]  /*0150*/  FADD R7, -R6, 1 ;  /* 0x3f80000006077421 */ /* 0x002fc80000000100 */
[----:B--2---:R-:W-:-:S04]  /*0160*/  FMUL R7, R4, R7 ;  /* 0x0000000704077220 */ /* 0x004fc80000400000 */
[----:B---3--:R-:W-:-:S05]  /*0170*/  FFMA R7, R0, R6, R7 ;  /* 0x0000000600077223 */ /* 0x008fca0000000007 */
[----:B------:R-:W-:Y:S01]  /*0180*/  STG.E desc[UR4][R2.64], R7 ;  /* 0x0000000702007986 */ /* 0x000fe2000c101904 */
[----:B------:R-:W-:Y:S05]  /*0190*/  EXIT ;  /* 0x000000000000794d */ /* 0x000fea0003800000 */
.L_x_1:
        /* <DEDUP_REMOVED lines=14> */
.L_x_3:


//--------------------- .nv.shared.reserved.0     --------------------------
	.section	.nv.shared.reserved.0,"aw",@nobits
	.weak		__nv_reservedSMEM_offset_0_alias
	.size		__nv_reservedSMEM_offset_0_alias, 0, 64
	.other		__nv_reservedSMEM_offset_0_alias,@"STO_CUDA_RESERVED_SHARED STV_DEFAULT"
__nv_reservedSMEM_offset_0_alias:
	.zero		0
	.zero		64


//--------------------- .nv.constant0.ema_f64     --------------------------
	.section	.nv.constant0.ema_f64,"a",@progbits
	.sectionflags	@""
	.align	4
.nv.constant0.ema_f64:
	.zero		928


//--------------------- .nv.constant0.ema_f32     --------------------------
	.section	.nv.constant0.ema_f32,"a",@progbits
	.sectionflags	@""
	.align	4
.nv.constant0.ema_f32:
	.zero		924


//--------------------- SYMBOLS --------------------------

	.type		.nv.reservedSmem.offset0,@object
	.size		.nv.reservedSmem.offset0,0x4
